//
// Generated by NVIDIA NVVM Compiler
//
// Compiler Build ID: CL-36424714
// Cuda compilation tools, release 13.0, V13.0.88
// Based on NVVM 20.0.0
//

.version 9.0
.target sm_100
.address_size 64

	// .globl	_Z9matrixMulPiS_S_

.visible .entry _Z9matrixMulPiS_S_(
	.param .u64 .ptr .align 1 _Z9matrixMulPiS_S__param_0,
	.param .u64 .ptr .align 1 _Z9matrixMulPiS_S__param_1,
	.param .u64 .ptr .align 1 _Z9matrixMulPiS_S__param_2
)
{
	.reg .b32 	%r<11>;
	.reg .b64 	%rd<13>;

	ld.param.u64 	%rd1, [_Z9matrixMulPiS_S__param_0];
	ld.param.u64 	%rd2, [_Z9matrixMulPiS_S__param_1];
	ld.param.u64 	%rd3, [_Z9matrixMulPiS_S__param_2];
	mov.u32 	%r1, %tid.y;
	shl.b32 	%r2, %r1, 1;
	mov.u32 	%r3, %tid.x;
	cvta.to.global.u64 	%rd4, %rd1;
	cvta.to.global.u64 	%rd5, %rd2;
	mul.wide.u32 	%rd6, %r2, 4;
	add.s64 	%rd7, %rd4, %rd6;
	ld.global.u32 	%r4, [%rd7];
	mul.wide.u32 	%rd8, %r3, 4;
	add.s64 	%rd9, %rd5, %rd8;
	ld.global.u32 	%r5, [%rd9];
	mul.lo.s32 	%r6, %r5, %r4;
	ld.global.u32 	%r7, [%rd7+4];
	ld.global.u32 	%r8, [%rd9+8];
	mad.lo.s32 	%r9, %r8, %r7, %r6;
	cvta.to.global.u64 	%rd10, %rd3;
	add.s32 	%r10, %r2, %r3;
	mul.wide.u32 	%rd11, %r10, 4;
	add.s64 	%rd12, %rd10, %rd11;
	st.global.u32 	[%rd12], %r9;
	ret;

}


// ===== COMPILED SASS (sm_100) =====

	.target	sm_100

	.elftype	@"ET_EXEC"


//--------------------- .note.nv.tkinfo           --------------------------
	.section	.note.nv.tkinfo,"",@"SHT_NOTE"
	.sectionflags	@"SHF_NOTE_NV_TKINFO"
	.tkinfo
        /*0018*/ 	.word	0x00000002
        /*0030*/ 	.string	""
        /*0030*/ 	.string	"ptxas"
        /*0030*/ 	.string	"Cuda compilation tools, release 13.0, V13.0.88"
        /*0030*/ 	.string	"Build cuda_13.0.r13.0/compiler.36424714_0"
        /*0030*/ 	.string	"-arch sm_100 -m 64 "



//--------------------- .note.nv.cuinfo           --------------------------
	.section	.note.nv.cuinfo,"",@"SHT_NOTE"
	.sectionflags	@"SHF_NOTE_NV_CUINFO"
        /*0018*/ 	.short	0x0002
        /*001a*/ 	.short	0x0064
        /*001c*/ 	.short	0x0082
	.zero		2


//--------------------- .nv.info                  --------------------------
	.section	.nv.info,"",@"SHT_CUDA_INFO"
	.align	4


	//----- nvinfo : EIATTR_REGCOUNT
	.align		4
        /*0000*/ 	.byte	0x04, 0x2f
        /*0002*/ 	.short	(.L_1 - .L_0)
	.align		4
.L_0:
        /*0004*/ 	.word	index@(_Z9matrixMulPiS_S_)
        /*0008*/ 	.word	0x00000010


	//----- nvinfo : EIATTR_FRAME_SIZE
	.align		4
.L_1:
        /*000c*/ 	.byte	0x04, 0x11
        /*000e*/ 	.short	(.L_3 - .L_2)
	.align		4
.L_2:
        /*0010*/ 	.word	index@(_Z9matrixMulPiS_S_)
        /*0014*/ 	.word	0x00000000


	//----- nvinfo : EIATTR_MIN_STACK_SIZE
	.align		4
.L_3:
        /*0018*/ 	.byte	0x04, 0x12
        /*001a*/ 	.short	(.L_5 - .L_4)
	.align		4
.L_4:
        /*001c*/ 	.word	index@(_Z9matrixMulPiS_S_)
        /*0020*/ 	.word	0x00000000
.L_5:


//--------------------- .nv.compat                --------------------------
	.section	.nv.compat,"",@"SHT_CUDA_COMPAT_INFO"
	.align	4
        /*0000*/ 	.byte	0x02, 0x09, 0x00, 0x00, 0x02, 0x02, 0x01, 0x00, 0x02, 0x05, 0x05, 0x00, 0x03, 0x07, 0x01, 0x01
        /*0010*/ 	.byte	0x02, 0x03, 0x00, 0x00, 0x02, 0x06, 0x01, 0x00, 0x04, 0x0b, 0x08, 0x00, 0x09, 0x00, 0x00, 0x00
        /*0020*/ 	.byte	0x00, 0x00, 0x00, 0x00


//--------------------- .nv.info._Z9matrixMulPiS_S_ --------------------------
	.section	.nv.info._Z9matrixMulPiS_S_,"",@"SHT_CUDA_INFO"
	.sectionflags	@""
	.align	4


	//----- nvinfo : EIATTR_CUDA_API_VERSION
	.align		4
        /*0000*/ 	.byte	0x04, 0x37
        /*0002*/ 	.short	(.L_7 - .L_6)
.L_6:
        /*0004*/ 	.word	0x00000082


	//----- nvinfo : EIATTR_KPARAM_INFO
	.align		4
.L_7:
        /*0008*/ 	.byte	0x04, 0x17
        /*000a*/ 	.short	(.L_9 - .L_8)
.L_8:
        /*000c*/ 	.word	0x00000000
        /*0010*/ 	.short	0x0002
        /*0012*/ 	.short	0x0010
        /*0014*/ 	.byte	0x00, 0xf5, 0x21, 0x00


	//----- nvinfo : EIATTR_KPARAM_INFO
	.align		4
.L_9:
        /*0018*/ 	.byte	0x04, 0x17
        /*001a*/ 	.short	(.L_11 - .L_10)
.L_10:
        /*001c*/ 	.word	0x00000000
        /*0020*/ 	.short	0x0001
        /*0022*/ 	.short	0x0008
        /*0024*/ 	.byte	0x00, 0xf5, 0x21, 0x00


	//----- nvinfo : EIATTR_KPARAM_INFO
	.align		4
.L_11:
        /*0028*/ 	.byte	0x04, 0x17
        /*002a*/ 	.short	(.L_13 - .L_12)
.L_12:
        /*002c*/ 	.word	0x00000000
        /*0030*/ 	.short	0x0000
        /*0032*/ 	.short	0x0000
        /*0034*/ 	.byte	0x00, 0xf5, 0x21, 0x00


	//----- nvinfo : EIATTR_SPARSE_MMA_MASK
	.align		4
.L_13:
        /*0038*/ 	.byte	0x03, 0x50
        /*003a*/ 	.short	0x0000


	//----- nvinfo : EIATTR_MAXREG_COUNT
	.align		4
        /*003c*/ 	.byte	0x03, 0x1b
        /*003e*/ 	.short	0x00ff


	//----- nvinfo : EIATTR_MERCURY_ISA_VERSION
	.align		4
        /*0040*/ 	.byte	0x03, 0x5f
        /*0042*/ 	.short	0x0101


	//----- nvinfo : EIATTR_VRC_CTA_INIT_COUNT
	.align		4
        /*0044*/ 	.byte	0x02, 0x4a
	.zero		1
	.zero		1


	//----- nvinfo : EIATTR_EXIT_INSTR_OFFSETS
	.align		4
        /*0048*/ 	.byte	0x04, 0x1c
        /*004a*/ 	.short	(.L_15 - .L_14)


	//   ....[0]....
.L_14:
        /*004c*/ 	.word	0x00000130


	//----- nvinfo : EIATTR_CBANK_PARAM_SIZE
	.align		4
.L_15:
        /*0050*/ 	.byte	0x03, 0x19
        /*0052*/ 	.short	0x0018


	//----- nvinfo : EIATTR_PARAM_CBANK
	.align		4
        /*0054*/ 	.byte	0x04, 0x0a
        /*0056*/ 	.short	(.L_17 - .L_16)
	.align		4
.L_16:
        /*0058*/ 	.word	index@(.nv.constant0._Z9matrixMulPiS_S_)
        /*005c*/ 	.short	0x0380
        /*005e*/ 	.short	0x0018


	//----- nvinfo : EIATTR_SW_WAR
	.align		4
.L_17:
        /*0060*/ 	.byte	0x04, 0x36
        /*0062*/ 	.short	(.L_19 - .L_18)
.L_18:
        /*0064*/ 	.word	0x00000008
.L_19:


//--------------------- .nv.callgraph             --------------------------
	.section	.nv.callgraph,"",@"SHT_CUDA_CALLGRAPH"
	.align	4
	.sectionentsize	8
	.align		4
        /*0000*/ 	.word	0x00000000
	.align		4
        /*0004*/ 	.word	0xffffffff
	.align		4
        /*0008*/ 	.word	0x00000000
	.align		4
        /*000c*/ 	.word	0xfffffffe
	.align		4
        /*0010*/ 	.word	0x00000000
	.align		4
        /*0014*/ 	.word	0xfffffffd
	.align		4
        /*0018*/ 	.word	0x00000000
	.align		4
        /*001c*/ 	.word	0xfffffffc


//--------------------- .text._Z9matrixMulPiS_S_  --------------------------
	.section	.text._Z9matrixMulPiS_S_,"ax",@progbits
	.align	128
        .global         _Z9matrixMulPiS_S_
        .type           _Z9matrixMulPiS_S_,@function
        .size           _Z9matrixMulPiS_S_,(.L_x_1 - _Z9matrixMulPiS_S_)
        .other          _Z9matrixMulPiS_S_,@"STO_CUDA_ENTRY STV_DEFAULT"
_Z9matrixMulPiS_S_:
.text._Z9matrixMulPiS_S_:
[----:B------:R-:W-:Y:S01]  /*0000*/  LDC R1, c[0x0][0x37c] ;  /* 0x0000df00ff017b82 */ /* 0x000fe20000000800 */
[----:B------:R-:W0:Y:S07]  /*0010*/  S2R R9, SR_TID.Y ;  /* 0x0000000000097919 */ /* 0x000e2e0000002200 */
[----:B------:R-:W1:Y:S01]  /*0020*/  LDC.64 R4, c[0x0][0x388] ;  /* 0x0000e200ff047b82 */ /* 0x000e620000000a00 */
[----:B------:R-:W2:Y:S01]  /*0030*/  LDCU.64 UR4, c[0x0][0x358] ;  /* 0x00006b00ff0477ac */ /* 0x000ea20008000a00 */
[----:B------:R-:W1:Y:S06]  /*0040*/  S2R R10, SR_TID.X ;  /* 0x00000000000a7919 */ /* 0x000e6c0000002100 */
[----:B------:R-:W3:Y:S08]  /*0050*/  LDC.64 R2, c[0x0][0x380] ;  /* 0x0000e000ff027b82 */ /* 0x000ef00000000a00 */
[----:B------:R-:W4:Y:S01]  /*0060*/  LDC.64 R6, c[0x0][0x390] ;  /* 0x0000e400ff067b82 */ /* 0x000f220000000a00 */
[----:B0-----:R-:W-:Y:S01]  /*0070*/  SHF.L.U32 R9, R9, 0x1, RZ ;  /* 0x0000000109097819 */ /* 0x001fe200000006ff */
[----:B-1----:R-:W-:-:S04]  /*0080*/  IMAD.WIDE.U32 R4, R10, 0x4, R4 ;  /* 0x000000040a047825 */ /* 0x002fc800078e0004 */
[C---:B---3--:R-:W-:Y:S01]  /*0090*/  IMAD.WIDE.U32 R2, R9.reuse, 0x4, R2 ;  /* 0x0000000409027825 */ /* 0x048fe200078e0002 */
[----:B--2---:R-:W2:Y:S04]  /*00a0*/  LDG.E R11, desc[UR4][R4.64] ;  /* 0x00000004040b7981 */ /* 0x004ea8000c1e1900 */
[----:B------:R-:W2:Y:S04]  /*00b0*/  LDG.E R0, desc[UR4][R2.64] ;  /* 0x0000000402007981 */ /* 0x000ea8000c1e1900 */
[----:B------:R-:W3:Y:S04]  /*00c0*/  LDG.E R13, desc[UR4][R2.64+0x4] ;  /* 0x00000404020d7981 */ /* 0x000ee8000c1e1900 */
[----:B------:R-:W3:Y:S01]  /*00d0*/  LDG.E R8, desc[UR4][R4.64+0x8] ;  /* 0x0000080404087981 */ /* 0x000ee2000c1e1900 */
[----:B------:R-:W-:-:S05]  /*00e0*/  IADD3 R9, PT, PT, R9, R10, RZ ;  /* 0x0000000a09097210 */ /* 0x000fca0007ffe0ff */
[----:B----4-:R-:W-:-:S04]  /*00f0*/  IMAD.WIDE.U32 R6, R9, 0x4, R6 ;  /* 0x0000000409067825 */ /* 0x010fc800078e0006 */
[----:B--2---:R-:W-:-:S04]  /*0100*/  IMAD R0, R0, R11, RZ ;  /* 0x0000000b00007224 */ /* 0x004fc800078e02ff */
[----:B---3--:R-:W-:-:S05]  /*0110*/  IMAD R13, R13, R8, R0 ;  /* 0x000000080d0d7224 */ /* 0x008fca00078e0200 */
[----:B------:R-:W-:Y:S01]  /*0120*/  STG.E desc[UR4][R6.64], R13 ;  /* 0x0000000d06007986 */ /* 0x000fe2000c101904 */
[----:B------:R-:W-:Y:S05]  /*0130*/  EXIT ;  /* 0x000000000000794d */ /* 0x000fea0003800000 */
.L_x_0:
[----:B------:R-:W-:-:S00]  /*0140*/  BRA `(.L_x_0) ;  /* 0xfffffffc00fc7947 */ /* 0x000fc0000383ffff */
[----:B------:R-:W-:-:S00]  /*0150*/  NOP ;  /* 0x0000000000007918 */ /* 0x000fc00000000000 */
        /* <DEDUP_REMOVED lines=10> */
.L_x_1:


//--------------------- .nv.shared.reserved.0     --------------------------
	.section	.nv.shared.reserved.0,"aw",@nobits
	.weak		__nv_reservedSMEM_offset_0_alias
	.size		__nv_reservedSMEM_offset_0_alias, 0, 64
	.other		__nv_reservedSMEM_offset_0_alias,@"STO_CUDA_RESERVED_SHARED STV_DEFAULT"
__nv_reservedSMEM_offset_0_alias:
	.zero		0
	.zero		64


//--------------------- .nv.constant0._Z9matrixMulPiS_S_ --------------------------
	.section	.nv.constant0._Z9matrixMulPiS_S_,"a",@progbits
	.sectionflags	@""
	.align	4
.nv.constant0._Z9matrixMulPiS_S_:
	.zero		920


//--------------------- SYMBOLS --------------------------

	.type		.nv.reservedSmem.offset0,@object
	.size		.nv.reservedSmem.offset0,0x4
